	.headerflags	@"EF_CUDA_TEXMODE_UNIFIED EF_CUDA_64BIT_ADDRESS EF_CUDA_ACCELERATORS EF_CUDA_SM90 EF_CUDA_VIRTUAL_SM(EF_CUDA_SM90)"
	.elftype	@"ET_EXEC"


//--------------------- .nv.info                  --------------------------
	.section	.nv.info,"",@"SHT_CUDA_INFO"
	.align	4


	//----- nvinfo : EIATTR_REGCOUNT
	.align		4
        /*0000*/ 	.byte	0x04, 0x2f
        /*0002*/ 	.short	(.L_1 - .L_0)
	.align		4
.L_0:
        /*0004*/ 	.word	index@(triton_poi_fused_convolution_5)
        /*0008*/ 	.word	0x0000000c


	//----- nvinfo : EIATTR_MIN_STACK_SIZE
	.align		4
.L_1:
        /*000c*/ 	.byte	0x04, 0x12
        /*000e*/ 	.short	(.L_3 - .L_2)
	.align		4
.L_2:
        /*0010*/ 	.word	index@(triton_poi_fused_convolution_5)
        /*0014*/ 	.word	0x00000000


	//----- nvinfo : EIATTR_FRAME_SIZE
	.align		4
.L_3:
        /*0018*/ 	.byte	0x04, 0x11
        /*001a*/ 	.short	(.L_5 - .L_4)
	.align		4
.L_4:
        /*001c*/ 	.word	index@(triton_poi_fused_convolution_5)
        /*0020*/ 	.word	0x00000000


	//----- nvinfo : EIATTR_MIN_STACK_SIZE
	.align		4
.L_5:
        /*0024*/ 	.byte	0x04, 0x12
        /*0026*/ 	.short	(.L_7 - .L_6)
	.align		4
.L_6:
        /*0028*/ 	.word	index@(triton_poi_fused_convolution_5)
        /*002c*/ 	.word	0x00000000
.L_7:


//--------------------- .nv.info.triton_poi_fused_convolution_5 --------------------------
	.section	.nv.info.triton_poi_fused_convolution_5,"",@"SHT_CUDA_INFO"
	.sectionflags	@""
	.align	4


	//----- nvinfo : EIATTR_CUDA_API_VERSION
	.align		4
        /*0000*/ 	.byte	0x04, 0x37
        /*0002*/ 	.short	(.L_9 - .L_8)
.L_8:
        /*0004*/ 	.word	0x0000007c


	//----- nvinfo : EIATTR_KPARAM_INFO
	.align		4
.L_9:
        /*0008*/ 	.byte	0x04, 0x17
        /*000a*/ 	.short	(.L_11 - .L_10)
.L_10:
        /*000c*/ 	.word	0x00000000
        /*0010*/ 	.short	0x0002
        /*0012*/ 	.short	0x0010
        /*0014*/ 	.byte	0x00, 0xf0, 0x11, 0x00


	//----- nvinfo : EIATTR_KPARAM_INFO
	.align		4
.L_11:
        /*0018*/ 	.byte	0x04, 0x17
        /*001a*/ 	.short	(.L_13 - .L_12)
.L_12:
        /*001c*/ 	.word	0x00000000
        /*0020*/ 	.short	0x0001
        /*0022*/ 	.short	0x0008
        /*0024*/ 	.byte	0x00, 0xf4, 0x21, 0x00


	//----- nvinfo : EIATTR_KPARAM_INFO
	.align		4
.L_13:
        /*0028*/ 	.byte	0x04, 0x17
        /*002a*/ 	.short	(.L_15 - .L_14)
.L_14:
        /*002c*/ 	.word	0x00000000
        /*0030*/ 	.short	0x0000
        /*0032*/ 	.short	0x0000
        /*0034*/ 	.byte	0x00, 0xf4, 0x21, 0x00


	//----- nvinfo : EIATTR_SPARSE_MMA_MASK
	.align		4
.L_15:
        /*0038*/ 	.byte	0x03, 0x50
        /*003a*/ 	.short	0x0000


	//----- nvinfo : EIATTR_MAXREG_COUNT
	.align		4
        /*003c*/ 	.byte	0x03, 0x1b
        /*003e*/ 	.short	0x00ff


	//----- nvinfo : EIATTR_EXIT_INSTR_OFFSETS
	.align		4
        /*0040*/ 	.byte	0x04, 0x1c
        /*0042*/ 	.short	(.L_17 - .L_16)


	//   ....[0]....
.L_16:
        /*0044*/ 	.word	0x00000170


	//   ....[1]....
        /*0048*/ 	.word	0x00000190


	//----- nvinfo : EIATTR_REQNTID
	.align		4
.L_17:
        /*004c*/ 	.byte	0x04, 0x10
        /*004e*/ 	.short	(.L_19 - .L_18)
.L_18:
        /*0050*/ 	.word	0x00000080
        /*0054*/ 	.word	0x00000001
        /*0058*/ 	.word	0x00000001


	//----- nvinfo : EIATTR_CBANK_PARAM_SIZE
	.align		4
.L_19:
        /*005c*/ 	.byte	0x03, 0x19
        /*005e*/ 	.short	0x0014


	//----- nvinfo : EIATTR_PARAM_CBANK
	.align		4
        /*0060*/ 	.byte	0x04, 0x0a
        /*0062*/ 	.short	(.L_21 - .L_20)
	.align		4
.L_20:
        /*0064*/ 	.word	index@(.nv.constant0.triton_poi_fused_convolution_5)
        /*0068*/ 	.short	0x0210
        /*006a*/ 	.short	0x0014


	//----- nvinfo : EIATTR_SW_WAR
	.align		4
.L_21:
        /*006c*/ 	.byte	0x04, 0x36
        /*006e*/ 	.short	(.L_23 - .L_22)
.L_22:
        /*0070*/ 	.word	0x00000008
.L_23:


//--------------------- .nv.callgraph             --------------------------
	.section	.nv.callgraph,"",@"SHT_CUDA_CALLGRAPH"
	.align	4
	.sectionentsize	8
	.align		4
        /*0000*/ 	.word	0x00000000
	.align		4
        /*0004*/ 	.word	0xffffffff
	.align		4
        /*0008*/ 	.word	0x00000000
	.align		4
        /*000c*/ 	.word	0xfffffffe
	.align		4
        /*0010*/ 	.word	0x00000000
	.align		4
        /*0014*/ 	.word	0xfffffffd
	.align		4
        /*0018*/ 	.word	0x00000000
	.align		4
        /*001c*/ 	.word	0xfffffffc


//--------------------- .text.triton_poi_fused_convolution_5 --------------------------
	.section	.text.triton_poi_fused_convolution_5,"ax",@progbits
	.align	128
        .global         triton_poi_fused_convolution_5
        .type           triton_poi_fused_convolution_5,@function
        .size           triton_poi_fused_convolution_5,(.L_x_1 - triton_poi_fused_convolution_5)
        .other          triton_poi_fused_convolution_5,@"STO_CUDA_ENTRY STV_DEFAULT"
triton_poi_fused_convolution_5:
.text.triton_poi_fused_convolution_5:
[----:B------:R-:W0:Y:S02]  /*0000*/  LDC R1, c[0x0][0x28] ;  /* 0x00000a00ff017b82 */ /* 0x000e240000000800 */
[----:B------:R-:W1:Y:S01]  /*0010*/  S2R R0, SR_TID.X ;  /* 0x0000000000007919 */ /* 0x000e620000002100 */
[----:B------:R-:W2:Y:S01]  /*0020*/  LDC.64 R2, c[0x0][0x210] ;  /* 0x00008400ff027b82 */ /* 0x000ea20000000a00 */
[----:B------:R-:W-:Y:S01]  /*0030*/  ULDC.64 UR4, c[0x0][0x208] ;  /* 0x0000820000047ab9 */ /* 0x000fe20000000a00 */
[----:B------:R-:W3:Y:S01]  /*0040*/  S2R R7, SR_CTAID.X ;  /* 0x0000000000077919 */ /* 0x000ee20000002500 */
[----:B-1----:R-:W-:Y:S02]  /*0050*/  LOP3.LUT R0, R0, 0x7f, RZ, 0xc0, !PT ;  /* 0x0000007f00007812 */ /* 0x002fe400078ec0ff */
[----:B---3--:R-:W-:-:S03]  /*0060*/  SHF.R.S32.HI R4, RZ, 0x18, R7 ;  /* 0x00000018ff047819 */ /* 0x008fc60000011407 */
[----:B------:R-:W-:Y:S01]  /*0070*/  IMAD R7, R7, 0x80, R0 ;  /* 0x0000008007077824 */ /* 0x000fe200078e0200 */
[----:B------:R-:W-:-:S03]  /*0080*/  SGXT R0, R4, 0x1 ;  /* 0x000000010400781a */ /* 0x000fc60000000200 */
[C---:B--2---:R-:W-:Y:S01]  /*0090*/  IMAD.WIDE R2, R7.reuse, 0x4, R2 ;  /* 0x0000000407027825 */ /* 0x044fe200078e0202 */
[----:B------:R-:W1:Y:S01]  /*00a0*/  LDC.64 R4, c[0x0][0x218] ;  /* 0x00008600ff047b82 */ /* 0x000e620000000a00 */
[----:B------:R-:W-:Y:S02]  /*00b0*/  ISETP.GE.AND P0, PT, R7, 0x400, PT ;  /* 0x000004000700780c */ /* 0x000fe40003f06270 */
[----:B------:R-:W-:Y:S01]  /*00c0*/  LEA.HI R0, R0, R7, RZ, 0x4 ;  /* 0x0000000700007211 */ /* 0x000fe200078f20ff */
[----:B------:R-:W-:-:S03]  /*00d0*/  IMAD.MOV.U32 R7, RZ, RZ, RZ ;  /* 0x000000ffff077224 */ /* 0x000fc600078e00ff */
[----:B------:R-:W-:-:S04]  /*00e0*/  SHF.R.S32.HI R0, RZ, 0x4, R0 ;  /* 0x00000004ff007819 */ /* 0x000fc80000011400 */
[----:B------:R-:W-:-:S04]  /*00f0*/  LEA.HI R6, R0, R0, RZ, 0x4 ;  /* 0x0000000000067211 */ /* 0x000fc800078f20ff */
[----:B------:R-:W-:-:S05]  /*0100*/  LOP3.LUT R9, R6, 0xfffffff0, RZ, 0xc0, !PT ;  /* 0xfffffff006097812 */ /* 0x000fca00078ec0ff */
[----:B------:R-:W-:Y:S02]  /*0110*/  IMAD.IADD R9, R0, 0x1, -R9 ;  /* 0x0000000100097824 */ /* 0x000fe400078e0a09 */
[----:B------:R-:W-:Y:S02]  /*0120*/  IMAD.MOV.U32 R0, RZ, RZ, RZ ;  /* 0x000000ffff007224 */ /* 0x000fe400078e00ff */
[----:B-1----:R-:W-:-:S04]  /*0130*/  IMAD.WIDE R4, R9, 0x4, R4 ;  /* 0x0000000409047825 */ /* 0x002fc800078e0204 */
[----:B------:R-:W2:Y:S04]  /*0140*/  @!P0 LDG.E R0, desc[UR4][R2.64] ;  /* 0x0000000402008981 */ /* 0x000ea8000c1e1900 */
[----:B------:R-:W2:Y:S02]  /*0150*/  @!P0 LDG.E.EL R7, desc[UR4][R4.64] ;  /* 0x0000000404078981 */ /* 0x000ea4000c2e1900 */
[----:B--2---:R-:W-:Y:S01]  /*0160*/  FADD R7, R7, R0 ;  /* 0x0000000007077221 */ /* 0x004fe20000000000 */
[----:B------:R-:W-:Y:S06]  /*0170*/  @P0 EXIT ;  /* 0x000000000000094d */ /* 0x000fec0003800000 */
[----:B------:R-:W-:Y:S01]  /*0180*/  STG.E desc[UR4][R2.64], R7 ;  /* 0x0000000702007986 */ /* 0x000fe2000c101904 */
[----:B------:R-:W-:Y:S05]  /*0190*/  EXIT ;  /* 0x000000000000794d */ /* 0x000fea0003800000 */
.L_x_0:
[----:B------:R-:W-:-:S00]  /*01a0*/  BRA `(.L_x_0) ;  /* 0xfffffffc00fc7947 */ /* 0x000fc0000383ffff */
[----:B------:R-:W-:-:S00]  /*01b0*/  NOP ;  /* 0x0000000000007918 */ /* 0x000fc00000000000 */
        /* <DEDUP_REMOVED lines=12> */
.L_x_1:


//--------------------- .nv.constant0.triton_poi_fused_convolution_5 --------------------------
	.section	.nv.constant0.triton_poi_fused_convolution_5,"a",@progbits
	.sectionflags	@""
	.align	4
.nv.constant0.triton_poi_fused_convolution_5:
	.zero		548
